	.headerflags	@"EF_CUDA_TEXMODE_UNIFIED EF_CUDA_64BIT_ADDRESS EF_CUDA_ACCELERATORS EF_CUDA_SM90 EF_CUDA_VIRTUAL_SM(EF_CUDA_SM90)"
	.elftype	@"ET_EXEC"


//--------------------- .nv.info                  --------------------------
	.section	.nv.info,"",@"SHT_CUDA_INFO"
	.align	4


	//----- nvinfo : EIATTR_REGCOUNT
	.align		4
        /*0000*/ 	.byte	0x04, 0x2f
        /*0002*/ 	.short	(.L_3 - .L_2)
	.align		4
.L_2:
        /*0004*/ 	.word	index@(triton_poi_fused__native_batch_norm_legit_no_training_add_convolution_relu_16)
        /*0008*/ 	.word	0x00000020


	//----- nvinfo : EIATTR_MIN_STACK_SIZE
	.align		4
.L_3:
        /*000c*/ 	.byte	0x04, 0x12
        /*000e*/ 	.short	(.L_5 - .L_4)
	.align		4
.L_4:
        /*0010*/ 	.word	index@(triton_poi_fused__native_batch_norm_legit_no_training_add_convolution_relu_16)
        /*0014*/ 	.word	0x00000000


	//----- nvinfo : EIATTR_FRAME_SIZE
	.align		4
.L_5:
        /*0018*/ 	.byte	0x04, 0x11
        /*001a*/ 	.short	(.L_7 - .L_6)
	.align		4
.L_6:
        /*001c*/ 	.word	index@(triton_poi_fused__native_batch_norm_legit_no_training_add_convolution_relu_16)
        /*0020*/ 	.word	0x00000000


	//----- nvinfo : EIATTR_MIN_STACK_SIZE
	.align		4
.L_7:
        /*0024*/ 	.byte	0x04, 0x12
        /*0026*/ 	.short	(.L_9 - .L_8)
	.align		4
.L_8:
        /*0028*/ 	.word	index@(triton_poi_fused__native_batch_norm_legit_no_training_add_convolution_relu_16)
        /*002c*/ 	.word	0x00000000
.L_9:


//--------------------- .nv.info.triton_poi_fused__native_batch_norm_legit_no_training_add_convolution_relu_16 --------------------------
	.section	.nv.info.triton_poi_fused__native_batch_norm_legit_no_training_add_convolution_relu_16,"",@"SHT_CUDA_INFO"
	.sectionflags	@""
	.align	4


	//----- nvinfo : EIATTR_CUDA_API_VERSION
	.align		4
        /*0000*/ 	.byte	0x04, 0x37
        /*0002*/ 	.short	(.L_11 - .L_10)
.L_10:
        /*0004*/ 	.word	0x0000007c


	//----- nvinfo : EIATTR_KPARAM_INFO
	.align		4
.L_11:
        /*0008*/ 	.byte	0x04, 0x17
        /*000a*/ 	.short	(.L_13 - .L_12)
.L_12:
        /*000c*/ 	.word	0x00000000
        /*0010*/ 	.short	0x0007
        /*0012*/ 	.short	0x0038
        /*0014*/ 	.byte	0x00, 0xf0, 0x11, 0x00


	//----- nvinfo : EIATTR_KPARAM_INFO
	.align		4
.L_13:
        /*0018*/ 	.byte	0x04, 0x17
        /*001a*/ 	.short	(.L_15 - .L_14)
.L_14:
        /*001c*/ 	.word	0x00000000
        /*0020*/ 	.short	0x0006
        /*0022*/ 	.short	0x0030
        /*0024*/ 	.byte	0x00, 0xf4, 0x21, 0x00


	//----- nvinfo : EIATTR_KPARAM_INFO
	.align		4
.L_15:
        /*0028*/ 	.byte	0x04, 0x17
        /*002a*/ 	.short	(.L_17 - .L_16)
.L_16:
        /*002c*/ 	.word	0x00000000
        /*0030*/ 	.short	0x0005
        /*0032*/ 	.short	0x0028
        /*0034*/ 	.byte	0x00, 0xf4, 0x21, 0x00


	//----- nvinfo : EIATTR_KPARAM_INFO
	.align		4
.L_17:
        /*0038*/ 	.byte	0x04, 0x17
        /*003a*/ 	.short	(.L_19 - .L_18)
.L_18:
        /*003c*/ 	.word	0x00000000
        /*0040*/ 	.short	0x0004
        /*0042*/ 	.short	0x0020
        /*0044*/ 	.byte	0x00, 0xf4, 0x21, 0x00


	//----- nvinfo : EIATTR_KPARAM_INFO
	.align		4
.L_19:
        /*0048*/ 	.byte	0x04, 0x17
        /*004a*/ 	.short	(.L_21 - .L_20)
.L_20:
        /*004c*/ 	.word	0x00000000
        /*0050*/ 	.short	0x0003
        /*0052*/ 	.short	0x0018
        /*0054*/ 	.byte	0x00, 0xf4, 0x21, 0x00


	//----- nvinfo : EIATTR_KPARAM_INFO
	.align		4
.L_21:
        /*0058*/ 	.byte	0x04, 0x17
        /*005a*/ 	.short	(.L_23 - .L_22)
.L_22:
        /*005c*/ 	.word	0x00000000
        /*0060*/ 	.short	0x0002
        /*0062*/ 	.short	0x0010
        /*0064*/ 	.byte	0x00, 0xf4, 0x21, 0x00


	//----- nvinfo : EIATTR_KPARAM_INFO
	.align		4
.L_23:
        /*0068*/ 	.byte	0x04, 0x17
        /*006a*/ 	.short	(.L_25 - .L_24)
.L_24:
        /*006c*/ 	.word	0x00000000
        /*0070*/ 	.short	0x0001
        /*0072*/ 	.short	0x0008
        /*0074*/ 	.byte	0x00, 0xf4, 0x21, 0x00


	//----- nvinfo : EIATTR_KPARAM_INFO
	.align		4
.L_25:
        /*0078*/ 	.byte	0x04, 0x17
        /*007a*/ 	.short	(.L_27 - .L_26)
.L_26:
        /*007c*/ 	.word	0x00000000
        /*0080*/ 	.short	0x0000
        /*0082*/ 	.short	0x0000
        /*0084*/ 	.byte	0x00, 0xf4, 0x21, 0x00


	//----- nvinfo : EIATTR_SPARSE_MMA_MASK
	.align		4
.L_27:
        /*0088*/ 	.byte	0x03, 0x50
        /*008a*/ 	.short	0x0000


	//----- nvinfo : EIATTR_MAXREG_COUNT
	.align		4
        /*008c*/ 	.byte	0x03, 0x1b
        /*008e*/ 	.short	0x00ff


	//----- nvinfo : EIATTR_EXIT_INSTR_OFFSETS
	.align		4
        /*0090*/ 	.byte	0x04, 0x1c
        /*0092*/ 	.short	(.L_29 - .L_28)


	//   ....[0]....
.L_28:
        /*0094*/ 	.word	0x00000850


	//----- nvinfo : EIATTR_REQNTID
	.align		4
.L_29:
        /*0098*/ 	.byte	0x04, 0x10
        /*009a*/ 	.short	(.L_31 - .L_30)
.L_30:
        /*009c*/ 	.word	0x00000080
        /*00a0*/ 	.word	0x00000001
        /*00a4*/ 	.word	0x00000001


	//----- nvinfo : EIATTR_CBANK_PARAM_SIZE
	.align		4
.L_31:
        /*00a8*/ 	.byte	0x03, 0x19
        /*00aa*/ 	.short	0x003c


	//----- nvinfo : EIATTR_PARAM_CBANK
	.align		4
        /*00ac*/ 	.byte	0x04, 0x0a
        /*00ae*/ 	.short	(.L_33 - .L_32)
	.align		4
.L_32:
        /*00b0*/ 	.word	index@(.nv.constant0.triton_poi_fused__native_batch_norm_legit_no_training_add_convolution_relu_16)
        /*00b4*/ 	.short	0x0210
        /*00b6*/ 	.short	0x003c


	//----- nvinfo : EIATTR_SW_WAR
	.align		4
.L_33:
        /*00b8*/ 	.byte	0x04, 0x36
        /*00ba*/ 	.short	(.L_35 - .L_34)
.L_34:
        /*00bc*/ 	.word	0x00000008
.L_35:


//--------------------- .nv.callgraph             --------------------------
	.section	.nv.callgraph,"",@"SHT_CUDA_CALLGRAPH"
	.align	4
	.sectionentsize	8
	.align		4
        /*0000*/ 	.word	0x00000000
	.align		4
        /*0004*/ 	.word	0xffffffff
	.align		4
        /*0008*/ 	.word	0x00000000
	.align		4
        /*000c*/ 	.word	0xfffffffe
	.align		4
        /*0010*/ 	.word	0x00000000
	.align		4
        /*0014*/ 	.word	0xfffffffd
	.align		4
        /*0018*/ 	.word	0x00000000
	.align		4
        /*001c*/ 	.word	0xfffffffc


//--------------------- .nv.constant4             --------------------------
	.section	.nv.constant4,"a",@progbits
	.align	8
	.align		8
.nv.constant4:
        /*0000*/ 	.dword	_$_str
	.align		8
        /*0008*/ 	.dword	_$_str_$_2


//--------------------- .text.triton_poi_fused__native_batch_norm_legit_no_training_add_convolution_relu_16 --------------------------
	.section	.text.triton_poi_fused__native_batch_norm_legit_no_training_add_convolution_relu_16,"ax",@progbits
	.align	128
        .global         triton_poi_fused__native_batch_norm_legit_no_training_add_convolution_relu_16
        .type           triton_poi_fused__native_batch_norm_legit_no_training_add_convolution_relu_16,@function
        .size           triton_poi_fused__native_batch_norm_legit_no_training_add_convolution_relu_16,(.L_x_1 - triton_poi_fused__native_batch_norm_legit_no_training_add_convolution_relu_16)
        .other          triton_poi_fused__native_batch_norm_legit_no_training_add_convolution_relu_16,@"STO_CUDA_ENTRY STV_DEFAULT"
triton_poi_fused__native_batch_norm_legit_no_training_add_convolution_relu_16:
.text.triton_poi_fused__native_batch_norm_legit_no_training_add_convolution_relu_16:
[----:B------:R-:W-:Y:S01]  /*0000*/  LDC R1, c[0x0][0x28] ;  /* 0x00000a00ff017b82 */ /* 0x000fe20000000800 */
[----:B------:R-:W1:Y:S01]  /*0010*/  S2R R0, SR_TID.X ;  /* 0x0000000000007919 */ /* 0x000e620000002100 */
[----:B------:R-:W-:-:S06]  /*0020*/  ULDC.64 UR4, c[0x0][0x208] ;  /* 0x0000820000047ab9 */ /* 0x000fcc0000000a00 */
[----:B------:R-:W2:Y:S01]  /*0030*/  LDC.64 R28, c[0x0][0x218] ;  /* 0x00008600ff1c7b82 */ /* 0x000ea20000000a00 */
[----:B------:R-:W3:Y:S07]  /*0040*/  S2R R5, SR_CTAID.X ;  /* 0x0000000000057919 */ /* 0x000eee0000002500 */
[----:B------:R-:W4:Y:S08]  /*0050*/  LDC.64 R26, c[0x0][0x220] ;  /* 0x00008800ff1a7b82 */ /* 0x000f300000000a00 */
[----:B------:R-:W5:Y:S01]  /*0060*/  LDC.64 R22, c[0x0][0x230] ;  /* 0x00008c00ff167b82 */ /* 0x000f620000000a00 */
[----:B-1----:R-:W-:-:S02]  /*0070*/  SHF.L.U32 R0, R0, 0x2, RZ ;  /* 0x0000000200007819 */ /* 0x002fc400000006ff */
[----:B---3--:R-:W-:Y:S02]  /*0080*/  SHF.R.S32.HI R3, RZ, 0x15, R5 ;  /* 0x00000015ff037819 */ /* 0x008fe40000011405 */
[----:B------:R-:W-:Y:S02]  /*0090*/  LOP3.LUT R0, R0, 0x1fc, RZ, 0xc0, !PT ;  /* 0x000001fc00007812 */ /* 0x000fe400078ec0ff */
[----:B------:R-:W-:Y:S02]  /*00a0*/  SGXT R3, R3, 0x1 ;  /* 0x000000010303781a */ /* 0x000fe40000000200 */
[----:B------:R-:W-:Y:S02]  /*00b0*/  LEA R0, R5, R0, 0xa ;  /* 0x0000000005007211 */ /* 0x000fe400078e50ff */
[----:B------:R-:W1:Y:S02]  /*00c0*/  LDC.64 R4, c[0x0][0x228] ;  /* 0x00008a00ff047b82 */ /* 0x000e640000000a00 */
[----:B------:R-:W-:-:S04]  /*00d0*/  LEA.HI R3, R3, R0, RZ, 0x6 ;  /* 0x0000000003037211 */ /* 0x000fc800078f30ff */
[--C-:B------:R-:W-:Y:S02]  /*00e0*/  SHF.R.S32.HI R17, RZ, 0x6, R3.reuse ;  /* 0x00000006ff117819 */ /* 0x100fe40000011403 */
[----:B------:R-:W-:Y:S02]  /*00f0*/  SHF.R.S32.HI R2, RZ, 0x1f, R3 ;  /* 0x0000001fff027819 */ /* 0x000fe40000011403 */
[----:B------:R-:W-:Y:S02]  /*0100*/  IADD3 R3, R3, 0x200, RZ ;  /* 0x0000020003037810 */ /* 0x000fe40007ffe0ff */
[----:B------:R-:W-:Y:S02]  /*0110*/  LEA.HI R6, R2, R17, RZ, 0x9 ;  /* 0x0000001102067211 */ /* 0x000fe400078f48ff */
[--C-:B------:R-:W-:Y:S02]  /*0120*/  SHF.R.S32.HI R2, RZ, 0x6, R3.reuse ;  /* 0x00000006ff027819 */ /* 0x100fe40000011403 */
[----:B------:R-:W-:-:S02]  /*0130*/  SHF.R.S32.HI R3, RZ, 0x1f, R3 ;  /* 0x0000001fff037819 */ /* 0x000fc40000011403 */
[----:B------:R-:W-:Y:S02]  /*0140*/  LOP3.LUT R6, R6, 0xfffffe00, RZ, 0xc0, !PT ;  /* 0xfffffe0006067812 */ /* 0x000fe400078ec0ff */
[----:B------:R-:W-:Y:S02]  /*0150*/  LEA.HI R3, R3, R2, RZ, 0x9 ;  /* 0x0000000203037211 */ /* 0x000fe400078f48ff */
[----:B------:R-:W-:Y:S02]  /*0160*/  IADD3 R17, R17, -R6, RZ ;  /* 0x8000000611117210 */ /* 0x000fe40007ffe0ff */
[----:B------:R-:W-:Y:S01]  /*0170*/  LOP3.LUT R3, R3, 0xfffffe00, RZ, 0xc0, !PT ;  /* 0xfffffe0003037812 */ /* 0x000fe200078ec0ff */
[----:B------:R-:W3:Y:S02]  /*0180*/  LDC.64 R6, c[0x0][0x210] ;  /* 0x00008400ff067b82 */ /* 0x000ee40000000a00 */
[----:B-1----:R-:W-:Y:S01]  /*0190*/  IMAD.WIDE R8, R17, 0x4, R4 ;  /* 0x0000000411087825 */ /* 0x002fe200078e0204 */
[----:B------:R-:W-:-:S04]  /*01a0*/  IADD3 R3, R2, -R3, RZ ;  /* 0x8000000302037210 */ /* 0x000fc80007ffe0ff */
[----:B------:R4:W5:Y:S01]  /*01b0*/  LDG.E.EL R21, desc[UR4][R8.64] ;  /* 0x0000000408157981 */ /* 0x000962000c2e1900 */
[----:B------:R-:W-:Y:S02]  /*01c0*/  IMAD.WIDE R24, R3, 0x4, R4 ;  /* 0x0000000403187825 */ /* 0x000fe400078e0204 */
[----:B------:R-:W1:Y:S04]  /*01d0*/  LDC.64 R4, c[0x0][0x238] ;  /* 0x00008e00ff047b82 */ /* 0x000e680000000a00 */
[----:B------:R-:W5:Y:S01]  /*01e0*/  LDG.E.EL R24, desc[UR4][R24.64] ;  /* 0x0000000418187981 */ /* 0x000f62000c2e1900 */
[----:B--2---:R-:W-:-:S04]  /*01f0*/  IMAD.WIDE R10, R17, 0x4, R28 ;  /* 0x00000004110a7825 */ /* 0x004fc800078e021c */
[----:B----4-:R-:W-:Y:S01]  /*0200*/  IMAD.WIDE R8, R17, 0x4, R26 ;  /* 0x0000000411087825 */ /* 0x010fe200078e021a */
[----:B------:R-:W2:Y:S03]  /*0210*/  LDG.E.EL R19, desc[UR4][R10.64] ;  /* 0x000000040a137981 */ /* 0x000ea6000c2e1900 */
[----:B---3--:R-:W-:Y:S01]  /*0220*/  IMAD.WIDE R6, R0, 0x4, R6 ;  /* 0x0000000400067825 */ /* 0x008fe200078e0206 */
[----:B------:R5:W3:Y:S04]  /*0230*/  LDG.E.EL R18, desc[UR4][R8.64] ;  /* 0x0000000408127981 */ /* 0x000ae8000c2e1900 */
[----:B------:R-:W2:Y:S01]  /*0240*/  LDG.E.128 R12, desc[UR4][R6.64] ;  /* 0x00000004060c7981 */ /* 0x000ea2000c1e1d00 */
[----:B------:R-:W-:-:S04]  /*0250*/  IMAD.WIDE R28, R3, 0x4, R28 ;  /* 0x00000004031c7825 */ /* 0x000fc800078e021c */
[----:B-----5:R-:W-:-:S04]  /*0260*/  IMAD.WIDE R8, R17, 0x4, R22 ;  /* 0x0000000411087825 */ /* 0x020fc800078e0216 */
[----:B-1----:R-:W-:Y:S01]  /*0270*/  IMAD.WIDE R16, R17, 0x4, R4 ;  /* 0x0000000411107825 */ /* 0x002fe200078e0204 */
[----:B------:R-:W4:Y:S03]  /*0280*/  LDG.E.EL R20, desc[UR4][R8.64] ;  /* 0x0000000408147981 */ /* 0x000f26000c2e1900 */
[C---:B------:R-:W-:Y:S02]  /*0290*/  IMAD.WIDE R26, R3.reuse, 0x4, R26 ;  /* 0x00000004031a7825 */ /* 0x040fe400078e021a */
[----:B------:R-:W4:Y:S04]  /*02a0*/  LDG.E.EL R17, desc[UR4][R16.64] ;  /* 0x0000000410117981 */ /* 0x000f28000c2e1900 */
[----:B------:R-:W5:Y:S04]  /*02b0*/  LDG.E.EL R2, desc[UR4][R26.64] ;  /* 0x000000041a027981 */ /* 0x000f68000c2e1900 */
[----:B------:R-:W4:Y:S04]  /*02c0*/  LDG.E.128 R8, desc[UR4][R6.64+0x800] ;  /* 0x0008000406087981 */ /* 0x000f28000c1e1d00 */
[----:B------:R1:W4:Y:S01]  /*02d0*/  LDG.E.EL R16, desc[UR4][R28.64] ;  /* 0x000000041c107981 */ /* 0x000322000c2e1900 */
[----:B------:R-:W-:-:S04]  /*02e0*/  IMAD.WIDE R4, R3, 0x4, R4 ;  /* 0x0000000403047825 */ /* 0x000fc800078e0204 */
[----:B------:R-:W-:Y:S02]  /*02f0*/  IMAD.WIDE R22, R3, 0x4, R22 ;  /* 0x0000000403167825 */ /* 0x000fe400078e0216 */
[----:B------:R-:W4:Y:S04]  /*0300*/  LDG.E.EL R4, desc[UR4][R4.64] ;  /* 0x0000000404047981 */ /* 0x000f28000c2e1900 */
[----:B------:R1:W5:Y:S01]  /*0310*/  LDG.E.EL R3, desc[UR4][R22.64] ;  /* 0x0000000416037981 */ /* 0x000362000c2e1900 */
[----:B------:R-:W-:-:S04]  /*0320*/  FADD R21, R21, 9.9999997473787516356e-06 ;  /* 0x3727c5ac15157421 */ /* 0x000fc80000000000 */
[----:B0-----:R-:W0:Y:S01]  /*0330*/  MUFU.SQRT R25, R21 ;  /* 0x0000001500197308 */ /* 0x001e220000002000 */
[----:B------:R-:W-:-:S07]  /*0340*/  FADD R24, R24, 9.9999997473787516356e-06 ;  /* 0x3727c5ac18187421 */ /* 0x000fce0000000000 */
[----:B-1----:R-:W1:Y:S01]  /*0350*/  MUFU.SQRT R28, R24 ;  /* 0x00000018001c7308 */ /* 0x002e620000002000 */
[C---:B0-----:R-:W-:Y:S02]  /*0360*/  FSETP.GT.AND P0, PT, R25.reuse, 8.50705917302346158658e+37, PT ;  /* 0x7e8000001900780b */ /* 0x041fe40003f04000 */
[----:B------:R-:W-:Y:S02]  /*0370*/  FSETP.GEU.AND P2, PT, R25, 1.175494350822287508e-38, PT ;  /* 0x008000001900780b */ /* 0x000fe40003f4e000 */
[C---:B-1----:R-:W-:Y:S02]  /*0380*/  FSETP.GT.AND P1, PT, R28.reuse, 8.50705917302346158658e+37, PT ;  /* 0x7e8000001c00780b */ /* 0x042fe40003f24000 */
[----:B------:R-:W-:-:S07]  /*0390*/  FSETP.GEU.AND P3, PT, R28, 1.175494350822287508e-38, PT ;  /* 0x008000001c00780b */ /* 0x000fce0003f6e000 */
[----:B------:R-:W-:Y:S01]  /*03a0*/  @P0 FMUL R25, R25, 0.25 ;  /* 0x3e80000019190820 */ /* 0x000fe20000400000 */
[----:B------:R-:W-:-:S03]  /*03b0*/  HFMA2.MMA R24, -RZ, RZ, 1.625, 0 ;  /* 0x3e800000ff187435 */ /* 0x000fc600000001ff */
[----:B------:R-:W-:Y:S01]  /*03c0*/  @!P2 FMUL R25, R25, 16777216 ;  /* 0x4b8000001919a820 */ /* 0x000fe20000400000 */
[----:B------:R-:W-:-:S04]  /*03d0*/  @P1 FMUL R28, R28, 0.25 ;  /* 0x3e8000001c1c1820 */ /* 0x000fc80000400000 */
[----:B------:R-:W-:Y:S01]  /*03e0*/  @!P3 FMUL R28, R28, 16777216 ;  /* 0x4b8000001c1cb820 */ /* 0x000fe20000400000 */
[----:B------:R-:W0:Y:S01]  /*03f0*/  MUFU.RCP R25, R25 ;  /* 0x0000001900197308 */ /* 0x000e220000001000 */
[----:B------:R-:W-:-:S07]  /*0400*/  FSEL R22, R24, 1, P0 ;  /* 0x3f80000018167808 */ /* 0x000fce0000000000 */
[----:B------:R1:W1:Y:S01]  /*0410*/  MUFU.RCP R5, R28 ;  /* 0x0000001c00057308 */ /* 0x0002620000001000 */
[----:B------:R-:W-:Y:S01]  /*0420*/  FSEL R24, R24, 1, P1 ;  /* 0x3f80000018187808 */ /* 0x000fe20000800000 */
[----:B------:R-:W-:Y:S01]  /*0430*/  @!P2 FMUL R22, R22, 16777216 ;  /* 0x4b8000001616a820 */ /* 0x000fe20000400000 */
[--C-:B--2---:R-:W-:Y:S01]  /*0440*/  FADD R13, R13, R19.reuse ;  /* 0x000000130d0d7221 */ /* 0x104fe20000000000 */
[--C-:B------:R-:W-:Y:S01]  /*0450*/  FADD R12, R12, R19.reuse ;  /* 0x000000130c0c7221 */ /* 0x100fe20000000000 */
[--C-:B------:R-:W-:Y:S01]  /*0460*/  FADD R14, R14, R19.reuse ;  /* 0x000000130e0e7221 */ /* 0x100fe20000000000 */
[----:B------:R-:W-:Y:S01]  /*0470*/  @!P3 FMUL R24, R24, 16777216 ;  /* 0x4b8000001818b820 */ /* 0x000fe20000400000 */
[----:B------:R-:W-:Y:S01]  /*0480*/  FADD R15, R15, R19 ;  /* 0x000000130f0f7221 */ /* 0x000fe20000000000 */
[----:B0-----:R-:W-:Y:S01]  /*0490*/  FMUL R21, R25, R22 ;  /* 0x0000001619157220 */ /* 0x001fe20000400000 */
[C---:B---3--:R-:W-:Y:S01]  /*04a0*/  FADD R22, -R18.reuse, R12 ;  /* 0x0000000c12167221 */ /* 0x048fe20000000100 */
[C---:B------:R-:W-:Y:S01]  /*04b0*/  FADD R26, -R18.reuse, R14 ;  /* 0x0000000e121a7221 */ /* 0x040fe20000000100 */
[C---:B-1----:R-:W-:Y:S01]  /*04c0*/  FADD R28, -R18.reuse, R15 ;  /* 0x0000000f121c7221 */ /* 0x042fe20000000100 */
[----:B------:R-:W-:Y:S01]  /*04d0*/  FMUL R5, R5, R24 ;  /* 0x0000001805057220 */ /* 0x000fe20000400000 */
[----:B------:R-:W-:-:S02]  /*04e0*/  FADD R24, -R18, R13 ;  /* 0x0000000d12187221 */ /* 0x000fc40000000100 */
[----:B------:R-:W0:Y:S01]  /*04f0*/  LDC.64 R18, c[0x0][0x240] ;  /* 0x00009000ff127b82 */ /* 0x000e220000000a00 */
[C---:B------:R-:W-:Y:S01]  /*0500*/  FMUL R22, R21.reuse, R22 ;  /* 0x0000001615167220 */ /* 0x040fe20000400000 */
[C---:B------:R-:W-:Y:S01]  /*0510*/  FMUL R23, R21.reuse, R24 ;  /* 0x0000001815177220 */ /* 0x040fe20000400000 */
[C---:B------:R-:W-:Y:S01]  /*0520*/  FMUL R26, R21.reuse, R26 ;  /* 0x0000001a151a7220 */ /* 0x040fe20000400000 */
[----:B------:R-:W-:Y:S01]  /*0530*/  FMUL R28, R21, R28 ;  /* 0x0000001c151c7220 */ /* 0x000fe20000400000 */
[--C-:B----4-:R-:W-:Y:S01]  /*0540*/  FADD R9, R9, R16.reuse ;  /* 0x0000001009097221 */ /* 0x110fe20000000000 */
[--C-:B------:R-:W-:Y:S01]  /*0550*/  FADD R8, R8, R16.reuse ;  /* 0x0000001008087221 */ /* 0x100fe20000000000 */
[--C-:B------:R-:W-:Y:S01]  /*0560*/  FADD R10, R10, R16.reuse ;  /* 0x000000100a0a7221 */ /* 0x100fe20000000000 */
[----:B------:R-:W-:Y:S01]  /*0570*/  FADD R11, R11, R16 ;  /* 0x000000100b0b7221 */ /* 0x000fe20000000000 */
[C-C-:B------:R-:W-:Y:S01]  /*0580*/  FFMA R23, R20.reuse, R23, R17.reuse ;  /* 0x0000001714177223 */ /* 0x140fe20000000011 */
[C-C-:B------:R-:W-:Y:S01]  /*0590*/  FFMA R22, R20.reuse, R22, R17.reuse ;  /* 0x0000001614167223 */ /* 0x140fe20000000011 */
[C-C-:B------:R-:W-:Y:S01]  /*05a0*/  FFMA R21, R20.reuse, R26, R17.reuse ;  /* 0x0000001a14157223 */ /* 0x140fe20000000011 */
[----:B------:R-:W-:Y:S01]  /*05b0*/  FFMA R17, R20, R28, R17 ;  /* 0x0000001c14117223 */ /* 0x000fe20000000011 */
[C---:B-----5:R-:W-:Y:S01]  /*05c0*/  FADD R20, -R2.reuse, R9 ;  /* 0x0000000902147221 */ /* 0x060fe20000000100 */
[C---:B------:R-:W-:Y:S01]  /*05d0*/  FADD R16, -R2.reuse, R8 ;  /* 0x0000000802107221 */ /* 0x040fe20000000100 */
[C---:B------:R-:W-:Y:S01]  /*05e0*/  FADD R24, -R2.reuse, R10 ;  /* 0x0000000a02187221 */ /* 0x040fe20000000100 */
[----:B------:R-:W-:Y:S01]  /*05f0*/  FADD R2, -R2, R11 ;  /* 0x0000000b02027221 */ /* 0x000fe20000000100 */
[C---:B------:R-:W-:Y:S01]  /*0600*/  FMUL R20, R5.reuse, R20 ;  /* 0x0000001405147220 */ /* 0x040fe20000400000 */
[C---:B------:R-:W-:Y:S01]  /*0610*/  FMUL R29, R5.reuse, R16 ;  /* 0x00000010051d7220 */ /* 0x040fe20000400000 */
[C---:B------:R-:W-:Y:S01]  /*0620*/  FMUL R27, R5.reuse, R24 ;  /* 0x00000018051b7220 */ /* 0x040fe20000400000 */
[----:B------:R-:W-:Y:S01]  /*0630*/  FMUL R25, R5, R2 ;  /* 0x0000000205197220 */ /* 0x000fe20000400000 */
[----:B------:R-:W-:Y:S01]  /*0640*/  FSETP.GEU.AND P0, PT, R17, RZ, PT ;  /* 0x000000ff1100720b */ /* 0x000fe20003f0e000 */
[--C-:B------:R-:W-:Y:S01]  /*0650*/  FFMA R2, R3, R20, R4.reuse ;  /* 0x0000001403027223 */ /* 0x100fe20000000004 */
[----:B------:R-:W-:Y:S01]  /*0660*/  FSETP.GEU.AND P1, PT, R21, RZ, PT ;  /* 0x000000ff1500720b */ /* 0x000fe20003f2e000 */
[C-C-:B------:R-:W-:Y:S01]  /*0670*/  FFMA R25, R3.reuse, R25, R4.reuse ;  /* 0x0000001903197223 */ /* 0x140fe20000000004 */
[C-C-:B------:R-:W-:Y:S01]  /*0680*/  FFMA R5, R3.reuse, R29, R4.reuse ;  /* 0x0000001d03057223 */ /* 0x140fe20000000004 */
[----:B------:R-:W-:Y:S01]  /*0690*/  FFMA R16, R3, R27, R4 ;  /* 0x0000001b03107223 */ /* 0x000fe20000000004 */
[----:B------:R-:W-:-:S02]  /*06a0*/  FSETP.GEU.AND P2, PT, R23, RZ, PT ;  /* 0x000000ff1700720b */ /* 0x000fc40003f4e000 */
[----:B------:R-:W-:Y:S01]  /*06b0*/  FSETP.GEU.AND P3, PT, R22, RZ, PT ;  /* 0x000000ff1600720b */ /* 0x000fe20003f6e000 */
[----:B0-----:R-:W-:Y:S01]  /*06c0*/  IMAD.WIDE R18, R0, 0x4, R18 ;  /* 0x0000000400127825 */ /* 0x001fe200078e0212 */
[----:B------:R-:W-:Y:S02]  /*06d0*/  FSEL R17, R17, RZ, P0 ;  /* 0x000000ff11117208 */ /* 0x000fe40000000000 */
[----:B------:R-:W-:Y:S02]  /*06e0*/  FSEL R0, R21, RZ, P1 ;  /* 0x000000ff15007208 */ /* 0x000fe40000800000 */
[----:B------:R-:W-:Y:S02]  /*06f0*/  FSEL R21, R23, RZ, P2 ;  /* 0x000000ff17157208 */ /* 0x000fe40001000000 */
[----:B------:R-:W-:Y:S02]  /*0700*/  FSEL R20, R22, RZ, P3 ;  /* 0x000000ff16147208 */ /* 0x000fe40001800000 */
[----:B------:R-:W-:-:S02]  /*0710*/  FSETP.GEU.AND P0, PT, R25, RZ, PT ;  /* 0x000000ff1900720b */ /* 0x000fc40003f0e000 */
[----:B------:R-:W-:Y:S02]  /*0720*/  FSETP.GEU.AND P1, PT, R16, RZ, PT ;  /* 0x000000ff1000720b */ /* 0x000fe40003f2e000 */
[----:B------:R-:W-:Y:S02]  /*0730*/  FSETP.GEU.AND P2, PT, R2, RZ, PT ;  /* 0x000000ff0200720b */ /* 0x000fe40003f4e000 */
[----:B------:R-:W-:Y:S02]  /*0740*/  FSETP.GEU.AND P3, PT, R5, RZ, PT ;  /* 0x000000ff0500720b */ /* 0x000fe40003f6e000 */
[----:B------:R-:W-:Y:S02]  /*0750*/  FSEL R25, R25, RZ, P0 ;  /* 0x000000ff19197208 */ /* 0x000fe40000000000 */
[----:B------:R-:W-:Y:S02]  /*0760*/  FSEL R16, R16, RZ, P1 ;  /* 0x000000ff10107208 */ /* 0x000fe40000800000 */
[----:B------:R-:W-:-:S02]  /*0770*/  FSEL R2, R2, RZ, P2 ;  /* 0x000000ff02027208 */ /* 0x000fc40001000000 */
[----:B------:R-:W-:Y:S01]  /*0780*/  FSEL R5, R5, RZ, P3 ;  /* 0x000000ff05057208 */ /* 0x000fe20001800000 */
[----:B------:R-:W-:Y:S01]  /*0790*/  FADD R27, R25, R25 ;  /* 0x00000019191b7221 */ /* 0x000fe20000000000 */
[----:B------:R-:W-:Y:S01]  /*07a0*/  FADD R23, R17, R17 ;  /* 0x0000001111177221 */ /* 0x000fe20000000000 */
[----:B------:R-:W-:Y:S01]  /*07b0*/  FADD R22, R0, R0 ;  /* 0x0000000000167221 */ /* 0x000fe20000000000 */
[----:B------:R-:W-:Y:S01]  /*07c0*/  FADD R21, R21, R21 ;  /* 0x0000001515157221 */ /* 0x000fe20000000000 */
[----:B------:R-:W-:Y:S01]  /*07d0*/  FADD R20, R20, R20 ;  /* 0x0000001414147221 */ /* 0x000fe20000000000 */
[----:B------:R-:W-:Y:S01]  /*07e0*/  FADD R26, R16, R16 ;  /* 0x00000010101a7221 */ /* 0x000fe20000000000 */
[----:B------:R-:W-:Y:S01]  /*07f0*/  FADD R25, R2, R2 ;  /* 0x0000000202197221 */ /* 0x000fe20000000000 */
[----:B------:R-:W-:Y:S01]  /*0800*/  FADD R24, R5, R5 ;  /* 0x0000000505187221 */ /* 0x000fe20000000000 */
[----:B------:R-:W-:Y:S04]  /*0810*/  STG.E.128 desc[UR4][R6.64], R12 ;  /* 0x0000000c06007986 */ /* 0x000fe8000c101d04 */
[----:B------:R-:W-:Y:S04]  /*0820*/  STG.E.128 desc[UR4][R6.64+0x800], R8 ;  /* 0x0008000806007986 */ /* 0x000fe8000c101d04 */
[----:B------:R-:W-:Y:S04]  /*0830*/  STG.E.128 desc[UR4][R18.64], R20 ;  /* 0x0000001412007986 */ /* 0x000fe8000c101d04 */
[----:B------:R-:W-:Y:S01]  /*0840*/  STG.E.128 desc[UR4][R18.64+0x800], R24 ;  /* 0x0008001812007986 */ /* 0x000fe2000c101d04 */
[----:B------:R-:W-:Y:S05]  /*0850*/  EXIT ;  /* 0x000000000000794d */ /* 0x000fea0003800000 */
.L_x_0:
[----:B------:R-:W-:-:S00]  /*0860*/  BRA `(.L_x_0) ;  /* 0xfffffffc00fc7947 */ /* 0x000fc0000383ffff */
[----:B------:R-:W-:-:S00]  /*0870*/  NOP ;  /* 0x0000000000007918 */ /* 0x000fc00000000000 */
        /* <DEDUP_REMOVED lines=8> */
.L_x_1:


//--------------------- .nv.global.init           --------------------------
	.section	.nv.global.init,"aw",@progbits
.nv.global.init:
	.type		_$_str,@object
	.size		_$_str,(_$_str_$_2 - _$_str)
_$_str:
        /*0000*/ 	.byte	0x5f, 0x5f, 0x43, 0x55, 0x44, 0x41, 0x5f, 0x46, 0x54, 0x5a, 0x00
	.type		_$_str_$_2,@object
	.size		_$_str_$_2,(.L_1 - _$_str_$_2)
_$_str_$_2:
        /*000b*/ 	.byte	0x5f, 0x5f, 0x43, 0x55, 0x44, 0x41, 0x5f, 0x50, 0x52, 0x45, 0x43, 0x5f, 0x53, 0x51, 0x52, 0x54
        /*001b*/ 	.byte	0x00
.L_1:


//--------------------- .nv.constant0.triton_poi_fused__native_batch_norm_legit_no_training_add_convolution_relu_16 --------------------------
	.section	.nv.constant0.triton_poi_fused__native_batch_norm_legit_no_training_add_convolution_relu_16,"a",@progbits
	.sectionflags	@""
	.align	4
.nv.constant0.triton_poi_fused__native_batch_norm_legit_no_training_add_convolution_relu_16:
	.zero		588
